	.headerflags	@"EF_CUDA_TEXMODE_UNIFIED EF_CUDA_64BIT_ADDRESS EF_CUDA_ACCELERATORS EF_CUDA_SM90 EF_CUDA_VIRTUAL_SM(EF_CUDA_SM90)"
	.elftype	@"ET_EXEC"


//--------------------- .nv.info                  --------------------------
	.section	.nv.info,"",@"SHT_CUDA_INFO"
	.align	4


	//----- nvinfo : EIATTR_REGCOUNT
	.align		4
        /*0000*/ 	.byte	0x04, 0x2f
        /*0002*/ 	.short	(.L_3 - .L_2)
	.align		4
.L_2:
        /*0004*/ 	.word	index@(triton_poi_fused__native_batch_norm_legit_no_training_convolution_relu_36)
        /*0008*/ 	.word	0x00000020


	//----- nvinfo : EIATTR_MIN_STACK_SIZE
	.align		4
.L_3:
        /*000c*/ 	.byte	0x04, 0x12
        /*000e*/ 	.short	(.L_5 - .L_4)
	.align		4
.L_4:
        /*0010*/ 	.word	index@(triton_poi_fused__native_batch_norm_legit_no_training_convolution_relu_36)
        /*0014*/ 	.word	0x00000000


	//----- nvinfo : EIATTR_FRAME_SIZE
	.align		4
.L_5:
        /*0018*/ 	.byte	0x04, 0x11
        /*001a*/ 	.short	(.L_7 - .L_6)
	.align		4
.L_6:
        /*001c*/ 	.word	index@(triton_poi_fused__native_batch_norm_legit_no_training_convolution_relu_36)
        /*0020*/ 	.word	0x00000000


	//----- nvinfo : EIATTR_MIN_STACK_SIZE
	.align		4
.L_7:
        /*0024*/ 	.byte	0x04, 0x12
        /*0026*/ 	.short	(.L_9 - .L_8)
	.align		4
.L_8:
        /*0028*/ 	.word	index@(triton_poi_fused__native_batch_norm_legit_no_training_convolution_relu_36)
        /*002c*/ 	.word	0x00000000
.L_9:


//--------------------- .nv.info.triton_poi_fused__native_batch_norm_legit_no_training_convolution_relu_36 --------------------------
	.section	.nv.info.triton_poi_fused__native_batch_norm_legit_no_training_convolution_relu_36,"",@"SHT_CUDA_INFO"
	.sectionflags	@""
	.align	4


	//----- nvinfo : EIATTR_CUDA_API_VERSION
	.align		4
        /*0000*/ 	.byte	0x04, 0x37
        /*0002*/ 	.short	(.L_11 - .L_10)
.L_10:
        /*0004*/ 	.word	0x0000007c


	//----- nvinfo : EIATTR_KPARAM_INFO
	.align		4
.L_11:
        /*0008*/ 	.byte	0x04, 0x17
        /*000a*/ 	.short	(.L_13 - .L_12)
.L_12:
        /*000c*/ 	.word	0x00000000
        /*0010*/ 	.short	0x0007
        /*0012*/ 	.short	0x0038
        /*0014*/ 	.byte	0x00, 0xf0, 0x11, 0x00


	//----- nvinfo : EIATTR_KPARAM_INFO
	.align		4
.L_13:
        /*0018*/ 	.byte	0x04, 0x17
        /*001a*/ 	.short	(.L_15 - .L_14)
.L_14:
        /*001c*/ 	.word	0x00000000
        /*0020*/ 	.short	0x0006
        /*0022*/ 	.short	0x0030
        /*0024*/ 	.byte	0x00, 0xf4, 0x21, 0x00


	//----- nvinfo : EIATTR_KPARAM_INFO
	.align		4
.L_15:
        /*0028*/ 	.byte	0x04, 0x17
        /*002a*/ 	.short	(.L_17 - .L_16)
.L_16:
        /*002c*/ 	.word	0x00000000
        /*0030*/ 	.short	0x0005
        /*0032*/ 	.short	0x0028
        /*0034*/ 	.byte	0x00, 0xf4, 0x21, 0x00


	//----- nvinfo : EIATTR_KPARAM_INFO
	.align		4
.L_17:
        /*0038*/ 	.byte	0x04, 0x17
        /*003a*/ 	.short	(.L_19 - .L_18)
.L_18:
        /*003c*/ 	.word	0x00000000
        /*0040*/ 	.short	0x0004
        /*0042*/ 	.short	0x0020
        /*0044*/ 	.byte	0x00, 0xf4, 0x21, 0x00


	//----- nvinfo : EIATTR_KPARAM_INFO
	.align		4
.L_19:
        /*0048*/ 	.byte	0x04, 0x17
        /*004a*/ 	.short	(.L_21 - .L_20)
.L_20:
        /*004c*/ 	.word	0x00000000
        /*0050*/ 	.short	0x0003
        /*0052*/ 	.short	0x0018
        /*0054*/ 	.byte	0x00, 0xf4, 0x21, 0x00


	//----- nvinfo : EIATTR_KPARAM_INFO
	.align		4
.L_21:
        /*0058*/ 	.byte	0x04, 0x17
        /*005a*/ 	.short	(.L_23 - .L_22)
.L_22:
        /*005c*/ 	.word	0x00000000
        /*0060*/ 	.short	0x0002
        /*0062*/ 	.short	0x0010
        /*0064*/ 	.byte	0x00, 0xf4, 0x21, 0x00


	//----- nvinfo : EIATTR_KPARAM_INFO
	.align		4
.L_23:
        /*0068*/ 	.byte	0x04, 0x17
        /*006a*/ 	.short	(.L_25 - .L_24)
.L_24:
        /*006c*/ 	.word	0x00000000
        /*0070*/ 	.short	0x0001
        /*0072*/ 	.short	0x0008
        /*0074*/ 	.byte	0x00, 0xf4, 0x21, 0x00


	//----- nvinfo : EIATTR_KPARAM_INFO
	.align		4
.L_25:
        /*0078*/ 	.byte	0x04, 0x17
        /*007a*/ 	.short	(.L_27 - .L_26)
.L_26:
        /*007c*/ 	.word	0x00000000
        /*0080*/ 	.short	0x0000
        /*0082*/ 	.short	0x0000
        /*0084*/ 	.byte	0x00, 0xf4, 0x21, 0x00


	//----- nvinfo : EIATTR_SPARSE_MMA_MASK
	.align		4
.L_27:
        /*0088*/ 	.byte	0x03, 0x50
        /*008a*/ 	.short	0x0000


	//----- nvinfo : EIATTR_MAXREG_COUNT
	.align		4
        /*008c*/ 	.byte	0x03, 0x1b
        /*008e*/ 	.short	0x00ff


	//----- nvinfo : EIATTR_EXIT_INSTR_OFFSETS
	.align		4
        /*0090*/ 	.byte	0x04, 0x1c
        /*0092*/ 	.short	(.L_29 - .L_28)


	//   ....[0]....
.L_28:
        /*0094*/ 	.word	0x00000890


	//----- nvinfo : EIATTR_REQNTID
	.align		4
.L_29:
        /*0098*/ 	.byte	0x04, 0x10
        /*009a*/ 	.short	(.L_31 - .L_30)
.L_30:
        /*009c*/ 	.word	0x00000080
        /*00a0*/ 	.word	0x00000001
        /*00a4*/ 	.word	0x00000001


	//----- nvinfo : EIATTR_CBANK_PARAM_SIZE
	.align		4
.L_31:
        /*00a8*/ 	.byte	0x03, 0x19
        /*00aa*/ 	.short	0x003c


	//----- nvinfo : EIATTR_PARAM_CBANK
	.align		4
        /*00ac*/ 	.byte	0x04, 0x0a
        /*00ae*/ 	.short	(.L_33 - .L_32)
	.align		4
.L_32:
        /*00b0*/ 	.word	index@(.nv.constant0.triton_poi_fused__native_batch_norm_legit_no_training_convolution_relu_36)
        /*00b4*/ 	.short	0x0210
        /*00b6*/ 	.short	0x003c


	//----- nvinfo : EIATTR_SW_WAR
	.align		4
.L_33:
        /*00b8*/ 	.byte	0x04, 0x36
        /*00ba*/ 	.short	(.L_35 - .L_34)
.L_34:
        /*00bc*/ 	.word	0x00000008
.L_35:


//--------------------- .nv.callgraph             --------------------------
	.section	.nv.callgraph,"",@"SHT_CUDA_CALLGRAPH"
	.align	4
	.sectionentsize	8
	.align		4
        /*0000*/ 	.word	0x00000000
	.align		4
        /*0004*/ 	.word	0xffffffff
	.align		4
        /*0008*/ 	.word	0x00000000
	.align		4
        /*000c*/ 	.word	0xfffffffe
	.align		4
        /*0010*/ 	.word	0x00000000
	.align		4
        /*0014*/ 	.word	0xfffffffd
	.align		4
        /*0018*/ 	.word	0x00000000
	.align		4
        /*001c*/ 	.word	0xfffffffc


//--------------------- .nv.constant4             --------------------------
	.section	.nv.constant4,"a",@progbits
	.align	8
	.align		8
.nv.constant4:
        /*0000*/ 	.dword	_$_str
	.align		8
        /*0008*/ 	.dword	_$_str_$_2


//--------------------- .text.triton_poi_fused__native_batch_norm_legit_no_training_convolution_relu_36 --------------------------
	.section	.text.triton_poi_fused__native_batch_norm_legit_no_training_convolution_relu_36,"ax",@progbits
	.align	128
        .global         triton_poi_fused__native_batch_norm_legit_no_training_convolution_relu_36
        .type           triton_poi_fused__native_batch_norm_legit_no_training_convolution_relu_36,@function
        .size           triton_poi_fused__native_batch_norm_legit_no_training_convolution_relu_36,(.L_x_1 - triton_poi_fused__native_batch_norm_legit_no_training_convolution_relu_36)
        .other          triton_poi_fused__native_batch_norm_legit_no_training_convolution_relu_36,@"STO_CUDA_ENTRY STV_DEFAULT"
triton_poi_fused__native_batch_norm_legit_no_training_convolution_relu_36:
.text.triton_poi_fused__native_batch_norm_legit_no_training_convolution_relu_36:
[----:B------:R-:W-:Y:S01]  /*0000*/  LDC R1, c[0x0][0x28] ;  /* 0x00000a00ff017b82 */ /* 0x000fe20000000800 */
[----:B------:R-:W1:Y:S07]  /*0010*/  S2R R0, SR_TID.X ;  /* 0x0000000000007919 */ /* 0x000e6e0000002100 */
[----:B------:R-:W2:Y:S01]  /*0020*/  LDC.64 R4, c[0x0][0x228] ;  /* 0x00008a00ff047b82 */ /* 0x000ea20000000a00 */
[----:B------:R-:W-:Y:S01]  /*0030*/  ULDC.64 UR4, c[0x0][0x208] ;  /* 0x0000820000047ab9 */ /* 0x000fe20000000a00 */
[----:B------:R-:W3:Y:S06]  /*0040*/  S2R R3, SR_CTAID.X ;  /* 0x0000000000037919 */ /* 0x000eec0000002500 */
[----:B------:R-:W4:Y:S08]  /*0050*/  LDC.64 R20, c[0x0][0x210] ;  /* 0x00008400ff147b82 */ /* 0x000f300000000a00 */
[----:B------:R-:W5:Y:S08]  /*0060*/  LDC.64 R26, c[0x0][0x220] ;  /* 0x00008800ff1a7b82 */ /* 0x000f700000000a00 */
[----:B------:R-:W4:Y:S01]  /*0070*/  LDC.64 R18, c[0x0][0x230] ;  /* 0x00008c00ff127b82 */ /* 0x000f220000000a00 */
[----:B-1----:R-:W-:-:S02]  /*0080*/  SHF.L.U32 R0, R0, 0x2, RZ ;  /* 0x0000000200007819 */ /* 0x002fc400000006ff */
[----:B---3--:R-:W-:Y:S02]  /*0090*/  SHF.R.S32.HI R2, RZ, 0x15, R3 ;  /* 0x00000015ff027819 */ /* 0x008fe40000011403 */
[----:B------:R-:W-:Y:S02]  /*00a0*/  LOP3.LUT R0, R0, 0x1fc, RZ, 0xc0, !PT ;  /* 0x000001fc00007812 */ /* 0x000fe400078ec0ff */
[----:B------:R-:W-:Y:S02]  /*00b0*/  SGXT R2, R2, 0x1 ;  /* 0x000000010202781a */ /* 0x000fe40000000200 */
[----:B------:R-:W-:-:S04]  /*00c0*/  LEA R16, R3, R0, 0xa ;  /* 0x0000000003107211 */ /* 0x000fc800078e50ff */
[----:B------:R-:W-:-:S04]  /*00d0*/  LEA.HI R0, R2, R16, RZ, 0xa ;  /* 0x0000001002007211 */ /* 0x000fc800078f50ff */
[----:B------:R-:W-:-:S04]  /*00e0*/  SHF.R.S32.HI R0, RZ, 0xa, R0 ;  /* 0x0000000aff007819 */ /* 0x000fc80000011400 */
[----:B------:R-:W-:-:S04]  /*00f0*/  LEA.HI R3, R0, R0, RZ, 0x7 ;  /* 0x0000000000037211 */ /* 0x000fc800078f38ff */
[----:B------:R-:W-:-:S04]  /*0100*/  LOP3.LUT R3, R3, 0xffffff80, RZ, 0xc0, !PT ;  /* 0xffffff8003037812 */ /* 0x000fc800078ec0ff */
[----:B------:R-:W-:-:S05]  /*0110*/  IADD3 R7, R0, -R3, RZ ;  /* 0x8000000300077210 */ /* 0x000fca0007ffe0ff */
[----:B--2---:R-:W-:Y:S01]  /*0120*/  IMAD.WIDE R22, R7, 0x4, R4 ;  /* 0x0000000407167825 */ /* 0x004fe200078e0204 */
[----:B------:R-:W-:-:S05]  /*0130*/  IADD3 R17, R16, 0x200, RZ ;  /* 0x0000020010117810 */ /* 0x000fca0007ffe0ff */
[----:B------:R-:W2:Y:S01]  /*0140*/  LDG.E.EL R22, desc[UR4][R22.64] ;  /* 0x0000000416167981 */ /* 0x000ea2000c2e1900 */
[----:B------:R-:W-:-:S04]  /*0150*/  LEA.HI R2, R2, R17, RZ, 0xa ;  /* 0x0000001102027211 */ /* 0x000fc800078f50ff */
[----:B------:R-:W-:Y:S02]  /*0160*/  SHF.R.S32.HI R25, RZ, 0xa, R2 ;  /* 0x0000000aff197819 */ /* 0x000fe40000011402 */
[----:B------:R-:W1:Y:S02]  /*0170*/  LDC.64 R2, c[0x0][0x218] ;  /* 0x00008600ff027b82 */ /* 0x000e640000000a00 */
[----:B------:R-:W-:-:S04]  /*0180*/  LEA.HI R0, R25, R25, RZ, 0x7 ;  /* 0x0000001919007211 */ /* 0x000fc800078f38ff */
[----:B------:R-:W-:-:S04]  /*0190*/  LOP3.LUT R0, R0, 0xffffff80, RZ, 0xc0, !PT ;  /* 0xffffff8000007812 */ /* 0x000fc800078ec0ff */
[----:B------:R-:W-:-:S05]  /*01a0*/  IADD3 R25, R25, -R0, RZ ;  /* 0x8000000019197210 */ /* 0x000fca0007ffe0ff */
[----:B------:R-:W-:Y:S02]  /*01b0*/  IMAD.WIDE R8, R25, 0x4, R4 ;  /* 0x0000000419087825 */ /* 0x000fe400078e0204 */
[----:B------:R-:W3:Y:S03]  /*01c0*/  LDC.64 R4, c[0x0][0x238] ;  /* 0x00008e00ff047b82 */ /* 0x000ee60000000a00 */
[----:B------:R1:W2:Y:S01]  /*01d0*/  LDG.E.EL R23, desc[UR4][R8.64] ;  /* 0x0000000408177981 */ /* 0x0002a2000c2e1900 */
[----:B----4-:R-:W-:-:S04]  /*01e0*/  IMAD.WIDE R20, R16, 0x4, R20 ;  /* 0x0000000410147825 */ /* 0x010fc800078e0214 */
[C---:B-1----:R-:W-:Y:S01]  /*01f0*/  IMAD.WIDE R10, R7.reuse, 0x4, R2 ;  /* 0x00000004070a7825 */ /* 0x042fe200078e0202 */
[----:B------:R-:W4:Y:S03]  /*0200*/  LDG.E.128 R12, desc[UR4][R20.64] ;  /* 0x00000004140c7981 */ /* 0x000f26000c1e1d00 */
[C---:B-----5:R-:W-:Y:S01]  /*0210*/  IMAD.WIDE R28, R7.reuse, 0x4, R26 ;  /* 0x00000004071c7825 */ /* 0x060fe200078e021a */
[----:B------:R-:W4:Y:S04]  /*0220*/  LDG.E.EL R6, desc[UR4][R10.64] ;  /* 0x000000040a067981 */ /* 0x000f28000c2e1900 */
[----:B------:R3:W5:Y:S01]  /*0230*/  LDG.E.EL R0, desc[UR4][R28.64] ;  /* 0x000000041c007981 */ /* 0x000762000c2e1900 */
[----:B0-----:R-:W-:-:S04]  /*0240*/  IMAD.WIDE R8, R7, 0x4, R18 ;  /* 0x0000000407087825 */ /* 0x001fc800078e0212 */
[----:B---3--:R-:W-:Y:S02]  /*0250*/  IMAD.WIDE R28, R7, 0x4, R4 ;  /* 0x00000004071c7825 */ /* 0x008fe400078e0204 */
[----:B------:R-:W3:Y:S04]  /*0260*/  LDG.E.EL R7, desc[UR4][R8.64] ;  /* 0x0000000408077981 */ /* 0x000ee8000c2e1900 */
[----:B------:R0:W3:Y:S01]  /*0270*/  LDG.E.EL R24, desc[UR4][R28.64] ;  /* 0x000000041c187981 */ /* 0x0000e2000c2e1900 */
[----:B------:R-:W-:-:S04]  /*0280*/  IMAD.WIDE R2, R25, 0x4, R2 ;  /* 0x0000000419027825 */ /* 0x000fc800078e0202 */
[C---:B------:R-:W-:Y:S01]  /*0290*/  IMAD.WIDE R26, R25.reuse, 0x4, R26 ;  /* 0x00000004191a7825 */ /* 0x040fe200078e021a */
[----:B------:R-:W3:Y:S04]  /*02a0*/  LDG.E.128 R8, desc[UR4][R20.64+0x800] ;  /* 0x0008000414087981 */ /* 0x000ee8000c1e1d00 */
[----:B------:R-:W3:Y:S01]  /*02b0*/  LDG.E.EL R3, desc[UR4][R2.64] ;  /* 0x0000000402037981 */ /* 0x000ee2000c2e1900 */
[----:B------:R-:W-:-:S04]  /*02c0*/  IMAD.WIDE R18, R25, 0x4, R18 ;  /* 0x0000000419127825 */ /* 0x000fc800078e0212 */
[----:B------:R-:W-:Y:S02]  /*02d0*/  IMAD.WIDE R4, R25, 0x4, R4 ;  /* 0x0000000419047825 */ /* 0x000fe400078e0204 */
[----:B------:R1:W3:Y:S04]  /*02e0*/  LDG.E.EL R19, desc[UR4][R18.64] ;  /* 0x0000000412137981 */ /* 0x0002e8000c2e1900 */
[----:B------:R0:W3:Y:S04]  /*02f0*/  LDG.E.EL R2, desc[UR4][R26.64] ;  /* 0x000000041a027981 */ /* 0x0000e8000c2e1900 */
[----:B------:R0:W3:Y:S01]  /*0300*/  LDG.E.EL R4, desc[UR4][R4.64] ;  /* 0x0000000404047981 */ /* 0x0000e2000c2e1900 */
[----:B--2---:R-:W-:-:S04]  /*0310*/  FADD R25, R22, 9.9999997473787516356e-06 ;  /* 0x3727c5ac16197421 */ /* 0x004fc80000000000 */
[----:B0-----:R-:W0:Y:S02]  /*0320*/  MUFU.SQRT R28, R25 ;  /* 0x00000019001c7308 */ /* 0x001e240000002000 */
[C---:B0-----:R-:W-:Y:S02]  /*0330*/  FSETP.GT.AND P0, PT, R28.reuse, 8.50705917302346158658e+37, PT ;  /* 0x7e8000001c00780b */ /* 0x041fe40003f04000 */
[----:B------:R-:W-:Y:S01]  /*0340*/  FSETP.GEU.AND P1, PT, R28, 1.175494350822287508e-38, PT ;  /* 0x008000001c00780b */ /* 0x000fe20003f2e000 */
[----:B------:R-:W-:Y:S01]  /*0350*/  FADD R23, R23, 9.9999997473787516356e-06 ;  /* 0x3727c5ac17177421 */ /* 0x000fe20000000000 */
[----:B------:R-:W-:-:S03]  /*0360*/  HFMA2.MMA R22, -RZ, RZ, 1.625, 0 ;  /* 0x3e800000ff167435 */ /* 0x000fc600000001ff */
[----:B-1----:R-:W0:Y:S06]  /*0370*/  MUFU.SQRT R18, R23 ;  /* 0x0000001700127308 */ /* 0x002e2c0000002000 */
[----:B------:R-:W-:-:S04]  /*0380*/  @P0 FMUL R28, R28, 0.25 ;  /* 0x3e8000001c1c0820 */ /* 0x000fc80000400000 */
[----:B------:R-:W-:Y:S01]  /*0390*/  @!P1 FMUL R28, R28, 16777216 ;  /* 0x4b8000001c1c9820 */ /* 0x000fe20000400000 */
[----:B------:R-:W-:-:S05]  /*03a0*/  FSEL R27, R22, 1, P0 ;  /* 0x3f800000161b7808 */ /* 0x000fca0000000000 */
[----:B------:R-:W1:Y:S01]  /*03b0*/  MUFU.RCP R28, R28 ;  /* 0x0000001c001c7308 */ /* 0x000e620000001000 */
[----:B------:R-:W-:Y:S01]  /*03c0*/  @!P1 FMUL R27, R27, 16777216 ;  /* 0x4b8000001b1b9820 */ /* 0x000fe20000400000 */
[C---:B0-----:R-:W-:Y:S02]  /*03d0*/  FSETP.GT.AND P0, PT, R18.reuse, 8.50705917302346158658e+37, PT ;  /* 0x7e8000001200780b */ /* 0x041fe40003f04000 */
[----:B------:R-:W-:Y:S01]  /*03e0*/  FSETP.GEU.AND P1, PT, R18, 1.175494350822287508e-38, PT ;  /* 0x008000001200780b */ /* 0x000fe20003f2e000 */
[--C-:B----4-:R-:W-:Y:S01]  /*03f0*/  FADD R13, R13, R6.reuse ;  /* 0x000000060d0d7221 */ /* 0x110fe20000000000 */
[--C-:B------:R-:W-:Y:S01]  /*0400*/  FADD R12, R12, R6.reuse ;  /* 0x000000060c0c7221 */ /* 0x100fe20000000000 */
[--C-:B------:R-:W-:Y:S01]  /*0410*/  FADD R15, R15, R6.reuse ;  /* 0x000000060f0f7221 */ /* 0x100fe20000000000 */
[----:B------:R-:W-:Y:S01]  /*0420*/  FADD R14, R14, R6 ;  /* 0x000000060e0e7221 */ /* 0x000fe20000000000 */
[C---:B-----5:R-:W-:Y:S01]  /*0430*/  FADD R26, -R0.reuse, R13 ;  /* 0x0000000d001a7221 */ /* 0x060fe20000000100 */
[----:B------:R-:W-:Y:S01]  /*0440*/  FADD R6, -R0, R12 ;  /* 0x0000000c00067221 */ /* 0x000fe20000000100 */
[----:B-1----:R-:W-:Y:S01]  /*0450*/  FMUL R5, R28, R27 ;  /* 0x0000001b1c057220 */ /* 0x002fe20000400000 */
[C---:B------:R-:W-:Y:S01]  /*0460*/  FADD R28, -R0.reuse, R15 ;  /* 0x0000000f001c7221 */ /* 0x040fe20000000100 */
[----:B------:R-:W-:Y:S01]  /*0470*/  FADD R0, -R0, R14 ;  /* 0x0000000e00007221 */ /* 0x000fe20000000100 */
[----:B------:R-:W-:Y:S01]  /*0480*/  SHF.R.S32.HI R25, RZ, 0x1f, R16 ;  /* 0x0000001fff197819 */ /* 0x000fe20000011410 */
[----:B------:R-:W-:Y:S01]  /*0490*/  @P0 FMUL R18, R18, 0.25 ;  /* 0x3e80000012120820 */ /* 0x000fe20000400000 */
[C---:B------:R-:W-:Y:S01]  /*04a0*/  FMUL R26, R5.reuse, R26 ;  /* 0x0000001a051a7220 */ /* 0x040fe20000400000 */
[C---:B------:R-:W-:Y:S01]  /*04b0*/  FMUL R29, R5.reuse, R6 ;  /* 0x00000006051d7220 */ /* 0x040fe20000400000 */
[C---:B------:R-:W-:Y:S01]  /*04c0*/  FMUL R27, R5.reuse, R0 ;  /* 0x00000000051b7220 */ /* 0x040fe20000400000 */
[----:B------:R-:W-:Y:S01]  /*04d0*/  FMUL R23, R5, R28 ;  /* 0x0000001c05177220 */ /* 0x000fe20000400000 */
[----:B------:R-:W-:Y:S01]  /*04e0*/  LEA.HI R25, R25, R16, RZ, 0x11 ;  /* 0x0000001019197211 */ /* 0x000fe200078f88ff */
[----:B------:R-:W-:Y:S01]  /*04f0*/  @!P1 FMUL R18, R18, 16777216 ;  /* 0x4b80000012129820 */ /* 0x000fe20000400000 */
[C-C-:B---3--:R-:W-:Y:S01]  /*0500*/  FFMA R5, R7.reuse, R26, R24.reuse ;  /* 0x0000001a07057223 */ /* 0x148fe20000000018 */
[C-C-:B------:R-:W-:Y:S01]  /*0510*/  FFMA R0, R7.reuse, R29, R24.reuse ;  /* 0x0000001d07007223 */ /* 0x140fe20000000018 */
[C-C-:B------:R-:W-:Y:S01]  /*0520*/  FFMA R6, R7.reuse, R27, R24.reuse ;  /* 0x0000001b07067223 */ /* 0x140fe20000000018 */
[----:B------:R-:W-:Y:S01]  /*0530*/  SHF.R.S32.HI R26, RZ, 0x1f, R17 ;  /* 0x0000001fff1a7819 */ /* 0x000fe20000011411 */
[----:B------:R-:W-:Y:S01]  /*0540*/  FFMA R7, R7, R23, R24 ;  /* 0x0000001707077223 */ /* 0x000fe20000000018 */
[----:B------:R-:W-:Y:S01]  /*0550*/  LOP3.LUT R23, R25, 0xfffe0000, RZ, 0xc0, !PT ;  /* 0xfffe000019177812 */ /* 0x000fe200078ec0ff */
[----:B------:R-:W0:Y:S01]  /*0560*/  MUFU.RCP R18, R18 ;  /* 0x0000001200127308 */ /* 0x000e220000001000 */
[----:B------:R-:W-:-:S02]  /*0570*/  LEA.HI R26, R26, R17, RZ, 0x11 ;  /* 0x000000111a1a7211 */ /* 0x000fc400078f88ff */
[----:B------:R-:W-:Y:S02]  /*0580*/  IADD3 R24, R16, -R23, RZ ;  /* 0x8000001710187210 */ /* 0x000fe40007ffe0ff */
[----:B------:R-:W-:Y:S02]  /*0590*/  SHF.R.S32.HI R23, RZ, 0x11, R25 ;  /* 0x00000011ff177819 */ /* 0x000fe40000011419 */
[----:B------:R-:W-:Y:S02]  /*05a0*/  LOP3.LUT R16, R26, 0xfffe0000, RZ, 0xc0, !PT ;  /* 0xfffe00001a107812 */ /* 0x000fe400078ec0ff */
[----:B------:R-:W-:Y:S01]  /*05b0*/  FSEL R27, R22, 1, P0 ;  /* 0x3f800000161b7808 */ /* 0x000fe20000000000 */
[----:B------:R-:W-:Y:S01]  /*05c0*/  IMAD R23, R23, 0xa0000, R24 ;  /* 0x000a000017177824 */ /* 0x000fe200078e0218 */
[----:B------:R-:W-:Y:S01]  /*05d0*/  IADD3 R16, R17, -R16, RZ ;  /* 0x8000001011107210 */ /* 0x000fe20007ffe0ff */
[----:B------:R-:W1:Y:S01]  /*05e0*/  LDC.64 R24, c[0x0][0x240] ;  /* 0x00009000ff187b82 */ /* 0x000e620000000a00 */
[----:B------:R-:W-:Y:S01]  /*05f0*/  SHF.R.S32.HI R17, RZ, 0x11, R26 ;  /* 0x00000011ff117819 */ /* 0x000fe2000001141a */
[----:B------:R-:W-:Y:S01]  /*0600*/  @!P1 FMUL R27, R27, 16777216 ;  /* 0x4b8000001b1b9820 */ /* 0x000fe20000400000 */
[--C-:B------:R-:W-:Y:S01]  /*0610*/  FADD R9, R9, R3.reuse ;  /* 0x0000000309097221 */ /* 0x100fe20000000000 */
[--C-:B------:R-:W-:Y:S01]  /*0620*/  FADD R8, R8, R3.reuse ;  /* 0x0000000308087221 */ /* 0x100fe20000000000 */
[----:B------:R-:W-:Y:S01]  /*0630*/  FADD R10, R10, R3 ;  /* 0x000000030a0a7221 */ /* 0x000fe20000000000 */
[----:B------:R-:W-:-:S02]  /*0640*/  IMAD R17, R17, 0xa0000, R16 ;  /* 0x000a000011117824 */ /* 0x000fc400078e0210 */
[----:B------:R-:W-:Y:S01]  /*0650*/  FADD R11, R11, R3 ;  /* 0x000000030b0b7221 */ /* 0x000fe20000000000 */
[----:B0-----:R-:W-:Y:S01]  /*0660*/  FMUL R16, R18, R27 ;  /* 0x0000001b12107220 */ /* 0x001fe20000400000 */
[C---:B------:R-:W-:Y:S01]  /*0670*/  FADD R27, -R2.reuse, R9 ;  /* 0x00000009021b7221 */ /* 0x040fe20000000100 */
[C---:B------:R-:W-:Y:S01]  /*0680*/  FADD R3, -R2.reuse, R8 ;  /* 0x0000000802037221 */ /* 0x040fe20000000100 */
[C---:B------:R-:W-:Y:S01]  /*0690*/  FADD R29, -R2.reuse, R10 ;  /* 0x0000000a021d7221 */ /* 0x040fe20000000100 */
[----:B------:R-:W-:Y:S01]  /*06a0*/  FADD R2, -R2, R11 ;  /* 0x0000000b02027221 */ /* 0x000fe20000000100 */
[C---:B------:R-:W-:Y:S01]  /*06b0*/  FMUL R18, R16.reuse, R27 ;  /* 0x0000001b10127220 */ /* 0x040fe20000400000 */
[C---:B------:R-:W-:Y:S01]  /*06c0*/  FMUL R22, R16.reuse, R3 ;  /* 0x0000000310167220 */ /* 0x040fe20000400000 */
[C---:B------:R-:W-:Y:S01]  /*06d0*/  FMUL R29, R16.reuse, R29 ;  /* 0x0000001d101d7220 */ /* 0x040fe20000400000 */
[----:B------:R-:W-:Y:S01]  /*06e0*/  FMUL R27, R16, R2 ;  /* 0x00000002101b7220 */ /* 0x000fe20000400000 */
[C-C-:B------:R-:W-:Y:S01]  /*06f0*/  FFMA R3, R19.reuse, R18, R4.reuse ;  /* 0x0000001213037223 */ /* 0x140fe20000000004 */
[C-C-:B------:R-:W-:Y:S01]  /*0700*/  FFMA R2, R19.reuse, R22, R4.reuse ;  /* 0x0000001613027223 */ /* 0x140fe20000000004 */
[C-C-:B------:R-:W-:Y:S01]  /*0710*/  FFMA R18, R19.reuse, R29, R4.reuse ;  /* 0x0000001d13127223 */ /* 0x140fe20000000004 */
[----:B------:R-:W-:Y:S01]  /*0720*/  FFMA R19, R19, R27, R4 ;  /* 0x0000001b13137223 */ /* 0x000fe20000000004 */
[----:B------:R-:W-:-:S02]  /*0730*/  FSETP.GEU.AND P6, PT, R7, RZ, PT ;  /* 0x000000ff0700720b */ /* 0x000fc40003fce000 */
[----:B------:R-:W-:Y:S02]  /*0740*/  FSETP.GEU.AND P0, PT, R6, RZ, PT ;  /* 0x000000ff0600720b */ /* 0x000fe40003f0e000 */
[----:B------:R-:W-:Y:S02]  /*0750*/  FSETP.GEU.AND P1, PT, R5, RZ, PT ;  /* 0x000000ff0500720b */ /* 0x000fe40003f2e000 */
[----:B------:R-:W-:Y:S02]  /*0760*/  FSETP.GEU.AND P2, PT, R0, RZ, PT ;  /* 0x000000ff0000720b */ /* 0x000fe40003f4e000 */
[----:B------:R-:W-:Y:S02]  /*0770*/  SEL R7, R7, RZ, P6 ;  /* 0x000000ff07077207 */ /* 0x000fe40003000000 */
[----:B------:R-:W-:Y:S02]  /*0780*/  FSETP.GEU.AND P3, PT, R19, RZ, PT ;  /* 0x000000ff1300720b */ /* 0x000fe40003f6e000 */
[----:B------:R-:W-:-:S02]  /*0790*/  FSETP.GEU.AND P4, PT, R18, RZ, PT ;  /* 0x000000ff1200720b */ /* 0x000fc40003f8e000 */
[----:B------:R-:W-:Y:S02]  /*07a0*/  FSETP.GEU.AND P5, PT, R3, RZ, PT ;  /* 0x000000ff0300720b */ /* 0x000fe40003fae000 */
[----:B------:R-:W-:Y:S01]  /*07b0*/  FSETP.GEU.AND P6, PT, R2, RZ, PT ;  /* 0x000000ff0200720b */ /* 0x000fe20003fce000 */
[--C-:B-1----:R-:W-:Y:S01]  /*07c0*/  IMAD.WIDE R22, R23, 0x4, R24.reuse ;  /* 0x0000000417167825 */ /* 0x102fe200078e0218 */
[----:B------:R-:W-:Y:S02]  /*07d0*/  SEL R6, R6, RZ, P0 ;  /* 0x000000ff06067207 */ /* 0x000fe40000000000 */
[----:B------:R-:W-:Y:S01]  /*07e0*/  SEL R5, R5, RZ, P1 ;  /* 0x000000ff05057207 */ /* 0x000fe20000800000 */
[----:B------:R-:W-:Y:S01]  /*07f0*/  IMAD.WIDE R24, R17, 0x4, R24 ;  /* 0x0000000411187825 */ /* 0x000fe200078e0218 */
[----:B------:R-:W-:Y:S02]  /*0800*/  SEL R4, R0, RZ, P2 ;  /* 0x000000ff00047207 */ /* 0x000fe40001000000 */
[----:B------:R-:W-:-:S02]  /*0810*/  SEL R19, R19, RZ, P3 ;  /* 0x000000ff13137207 */ /* 0x000fc40001800000 */
[----:B------:R-:W-:Y:S02]  /*0820*/  SEL R18, R18, RZ, P4 ;  /* 0x000000ff12127207 */ /* 0x000fe40002000000 */
[----:B------:R-:W-:Y:S02]  /*0830*/  SEL R17, R3, RZ, P5 ;  /* 0x000000ff03117207 */ /* 0x000fe40002800000 */
[----:B------:R-:W-:Y:S01]  /*0840*/  SEL R16, R2, RZ, P6 ;  /* 0x000000ff02107207 */ /* 0x000fe20003000000 */
[----:B------:R-:W-:Y:S04]  /*0850*/  STG.E.128 desc[UR4][R20.64], R12 ;  /* 0x0000000c14007986 */ /* 0x000fe8000c101d04 */
[----:B------:R-:W-:Y:S04]  /*0860*/  STG.E.128 desc[UR4][R20.64+0x800], R8 ;  /* 0x0008000814007986 */ /* 0x000fe8000c101d04 */
[----:B------:R-:W-:Y:S04]  /*0870*/  STG.E.128 desc[UR4][R22.64], R4 ;  /* 0x0000000416007986 */ /* 0x000fe8000c101d04 */
[----:B------:R-:W-:Y:S01]  /*0880*/  STG.E.128 desc[UR4][R24.64], R16 ;  /* 0x0000001018007986 */ /* 0x000fe2000c101d04 */
[----:B------:R-:W-:Y:S05]  /*0890*/  EXIT ;  /* 0x000000000000794d */ /* 0x000fea0003800000 */
.L_x_0:
[----:B------:R-:W-:-:S00]  /*08a0*/  BRA `(.L_x_0) ;  /* 0xfffffffc00fc7947 */ /* 0x000fc0000383ffff */
[----:B------:R-:W-:-:S00]  /*08b0*/  NOP ;  /* 0x0000000000007918 */ /* 0x000fc00000000000 */
        /* <DEDUP_REMOVED lines=12> */
.L_x_1:


//--------------------- .nv.global.init           --------------------------
	.section	.nv.global.init,"aw",@progbits
.nv.global.init:
	.type		_$_str,@object
	.size		_$_str,(_$_str_$_2 - _$_str)
_$_str:
        /*0000*/ 	.byte	0x5f, 0x5f, 0x43, 0x55, 0x44, 0x41, 0x5f, 0x46, 0x54, 0x5a, 0x00
	.type		_$_str_$_2,@object
	.size		_$_str_$_2,(.L_1 - _$_str_$_2)
_$_str_$_2:
        /*000b*/ 	.byte	0x5f, 0x5f, 0x43, 0x55, 0x44, 0x41, 0x5f, 0x50, 0x52, 0x45, 0x43, 0x5f, 0x53, 0x51, 0x52, 0x54
        /*001b*/ 	.byte	0x00
.L_1:


//--------------------- .nv.constant0.triton_poi_fused__native_batch_norm_legit_no_training_convolution_relu_36 --------------------------
	.section	.nv.constant0.triton_poi_fused__native_batch_norm_legit_no_training_convolution_relu_36,"a",@progbits
	.sectionflags	@""
	.align	4
.nv.constant0.triton_poi_fused__native_batch_norm_legit_no_training_convolution_relu_36:
	.zero		588
